//
// Generated by NVIDIA NVVM Compiler
//
// Compiler Build ID: CL-36424714
// Cuda compilation tools, release 13.0, V13.0.88
// Based on NVVM 20.0.0
//

.version 9.0
.target sm_100
.address_size 64

	// .globl	_Z13MatrixMulCudaPiS_S_

.visible .entry _Z13MatrixMulCudaPiS_S_(
	.param .u64 .ptr .align 1 _Z13MatrixMulCudaPiS_S__param_0,
	.param .u64 .ptr .align 1 _Z13MatrixMulCudaPiS_S__param_1,
	.param .u64 .ptr .align 1 _Z13MatrixMulCudaPiS_S__param_2
)
{
	.reg .b32 	%r<25>;
	.reg .b64 	%rd<17>;

	ld.param.u64 	%rd1, [_Z13MatrixMulCudaPiS_S__param_0];
	ld.param.u64 	%rd2, [_Z13MatrixMulCudaPiS_S__param_1];
	ld.param.u64 	%rd3, [_Z13MatrixMulCudaPiS_S__param_2];
	mov.u32 	%r1, %ntid.x;
	mov.u32 	%r2, %ctaid.x;
	mov.u32 	%r3, %tid.x;
	mad.lo.s32 	%r4, %r1, %r2, %r3;
	mov.u32 	%r5, %ntid.y;
	mov.u32 	%r6, %ctaid.y;
	mov.u32 	%r7, %tid.y;
	mad.lo.s32 	%r8, %r5, %r6, %r7;
	mov.u32 	%r9, %nctaid.x;
	mul.lo.s32 	%r10, %r9, %r1;
	mul.lo.s32 	%r11, %r8, %r10;
	add.s32 	%r12, %r11, %r4;
	cvta.to.global.u64 	%rd4, %rd1;
	cvta.to.global.u64 	%rd5, %rd2;
	mul.wide.s32 	%rd6, %r11, 4;
	add.s64 	%rd7, %rd4, %rd6;
	ld.global.u32 	%r13, [%rd7];
	mul.wide.s32 	%rd8, %r4, 4;
	add.s64 	%rd9, %rd5, %rd8;
	ld.global.u32 	%r14, [%rd9];
	mul.lo.s32 	%r15, %r14, %r13;
	ld.global.u32 	%r16, [%rd7+4];
	mul.wide.s32 	%rd10, %r10, 4;
	add.s64 	%rd11, %rd9, %rd10;
	ld.global.u32 	%r17, [%rd11];
	mad.lo.s32 	%r18, %r17, %r16, %r15;
	ld.global.u32 	%r19, [%rd7+8];
	add.s64 	%rd12, %rd11, %rd10;
	ld.global.u32 	%r20, [%rd12];
	mad.lo.s32 	%r21, %r20, %r19, %r18;
	ld.global.u32 	%r22, [%rd7+12];
	add.s64 	%rd13, %rd12, %rd10;
	ld.global.u32 	%r23, [%rd13];
	mad.lo.s32 	%r24, %r23, %r22, %r21;
	cvta.to.global.u64 	%rd14, %rd3;
	mul.wide.s32 	%rd15, %r12, 4;
	add.s64 	%rd16, %rd14, %rd15;
	st.global.u32 	[%rd16], %r24;
	ret;

}


// ===== COMPILED SASS (sm_100) =====

	.target	sm_100

	.elftype	@"ET_EXEC"


//--------------------- .note.nv.tkinfo           --------------------------
	.section	.note.nv.tkinfo,"",@"SHT_NOTE"
	.sectionflags	@"SHF_NOTE_NV_TKINFO"
	.tkinfo
        /*0018*/ 	.word	0x00000002
        /*0030*/ 	.string	""
        /*0030*/ 	.string	"ptxas"
        /*0030*/ 	.string	"Cuda compilation tools, release 13.0, V13.0.88"
        /*0030*/ 	.string	"Build cuda_13.0.r13.0/compiler.36424714_0"
        /*0030*/ 	.string	"-arch sm_100 -m 64 "



//--------------------- .note.nv.cuinfo           --------------------------
	.section	.note.nv.cuinfo,"",@"SHT_NOTE"
	.sectionflags	@"SHF_NOTE_NV_CUINFO"
        /*0018*/ 	.short	0x0002
        /*001a*/ 	.short	0x0064
        /*001c*/ 	.short	0x0082
	.zero		2


//--------------------- .nv.info                  --------------------------
	.section	.nv.info,"",@"SHT_CUDA_INFO"
	.align	4


	//----- nvinfo : EIATTR_REGCOUNT
	.align		4
        /*0000*/ 	.byte	0x04, 0x2f
        /*0002*/ 	.short	(.L_1 - .L_0)
	.align		4
.L_0:
        /*0004*/ 	.word	index@(_Z13MatrixMulCudaPiS_S_)
        /*0008*/ 	.word	0x00000017


	//----- nvinfo : EIATTR_FRAME_SIZE
	.align		4
.L_1:
        /*000c*/ 	.byte	0x04, 0x11
        /*000e*/ 	.short	(.L_3 - .L_2)
	.align		4
.L_2:
        /*0010*/ 	.word	index@(_Z13MatrixMulCudaPiS_S_)
        /*0014*/ 	.word	0x00000000


	//----- nvinfo : EIATTR_MIN_STACK_SIZE
	.align		4
.L_3:
        /*0018*/ 	.byte	0x04, 0x12
        /*001a*/ 	.short	(.L_5 - .L_4)
	.align		4
.L_4:
        /*001c*/ 	.word	index@(_Z13MatrixMulCudaPiS_S_)
        /*0020*/ 	.word	0x00000000
.L_5:


//--------------------- .nv.compat                --------------------------
	.section	.nv.compat,"",@"SHT_CUDA_COMPAT_INFO"
	.align	4
        /*0000*/ 	.byte	0x02, 0x09, 0x00, 0x00, 0x02, 0x02, 0x01, 0x00, 0x02, 0x05, 0x05, 0x00, 0x03, 0x07, 0x01, 0x01
        /*0010*/ 	.byte	0x02, 0x03, 0x00, 0x00, 0x02, 0x06, 0x01, 0x00, 0x04, 0x0b, 0x08, 0x00, 0x09, 0x00, 0x00, 0x00
        /*0020*/ 	.byte	0x00, 0x00, 0x00, 0x00


//--------------------- .nv.info._Z13MatrixMulCudaPiS_S_ --------------------------
	.section	.nv.info._Z13MatrixMulCudaPiS_S_,"",@"SHT_CUDA_INFO"
	.sectionflags	@""
	.align	4


	//----- nvinfo : EIATTR_CUDA_API_VERSION
	.align		4
        /*0000*/ 	.byte	0x04, 0x37
        /*0002*/ 	.short	(.L_7 - .L_6)
.L_6:
        /*0004*/ 	.word	0x00000082


	//----- nvinfo : EIATTR_KPARAM_INFO
	.align		4
.L_7:
        /*0008*/ 	.byte	0x04, 0x17
        /*000a*/ 	.short	(.L_9 - .L_8)
.L_8:
        /*000c*/ 	.word	0x00000000
        /*0010*/ 	.short	0x0002
        /*0012*/ 	.short	0x0010
        /*0014*/ 	.byte	0x00, 0xf5, 0x21, 0x00


	//----- nvinfo : EIATTR_KPARAM_INFO
	.align		4
.L_9:
        /*0018*/ 	.byte	0x04, 0x17
        /*001a*/ 	.short	(.L_11 - .L_10)
.L_10:
        /*001c*/ 	.word	0x00000000
        /*0020*/ 	.short	0x0001
        /*0022*/ 	.short	0x0008
        /*0024*/ 	.byte	0x00, 0xf5, 0x21, 0x00


	//----- nvinfo : EIATTR_KPARAM_INFO
	.align		4
.L_11:
        /*0028*/ 	.byte	0x04, 0x17
        /*002a*/ 	.short	(.L_13 - .L_12)
.L_12:
        /*002c*/ 	.word	0x00000000
        /*0030*/ 	.short	0x0000
        /*0032*/ 	.short	0x0000
        /*0034*/ 	.byte	0x00, 0xf5, 0x21, 0x00


	//----- nvinfo : EIATTR_SPARSE_MMA_MASK
	.align		4
.L_13:
        /*0038*/ 	.byte	0x03, 0x50
        /*003a*/ 	.short	0x0000


	//----- nvinfo : EIATTR_MAXREG_COUNT
	.align		4
        /*003c*/ 	.byte	0x03, 0x1b
        /*003e*/ 	.short	0x00ff


	//----- nvinfo : EIATTR_MERCURY_ISA_VERSION
	.align		4
        /*0040*/ 	.byte	0x03, 0x5f
        /*0042*/ 	.short	0x0101


	//----- nvinfo : EIATTR_VRC_CTA_INIT_COUNT
	.align		4
        /*0044*/ 	.byte	0x02, 0x4a
	.zero		1
	.zero		1


	//----- nvinfo : EIATTR_EXIT_INSTR_OFFSETS
	.align		4
        /*0048*/ 	.byte	0x04, 0x1c
        /*004a*/ 	.short	(.L_15 - .L_14)


	//   ....[0]....
.L_14:
        /*004c*/ 	.word	0x00000240


	//----- nvinfo : EIATTR_CBANK_PARAM_SIZE
	.align		4
.L_15:
        /*0050*/ 	.byte	0x03, 0x19
        /*0052*/ 	.short	0x0018


	//----- nvinfo : EIATTR_PARAM_CBANK
	.align		4
        /*0054*/ 	.byte	0x04, 0x0a
        /*0056*/ 	.short	(.L_17 - .L_16)
	.align		4
.L_16:
        /*0058*/ 	.word	index@(.nv.constant0._Z13MatrixMulCudaPiS_S_)
        /*005c*/ 	.short	0x0380
        /*005e*/ 	.short	0x0018


	//----- nvinfo : EIATTR_SW_WAR
	.align		4
.L_17:
        /*0060*/ 	.byte	0x04, 0x36
        /*0062*/ 	.short	(.L_19 - .L_18)
.L_18:
        /*0064*/ 	.word	0x00000008
.L_19:


//--------------------- .nv.callgraph             --------------------------
	.section	.nv.callgraph,"",@"SHT_CUDA_CALLGRAPH"
	.align	4
	.sectionentsize	8
	.align		4
        /*0000*/ 	.word	0x00000000
	.align		4
        /*0004*/ 	.word	0xffffffff
	.align		4
        /*0008*/ 	.word	0x00000000
	.align		4
        /*000c*/ 	.word	0xfffffffe
	.align		4
        /*0010*/ 	.word	0x00000000
	.align		4
        /*0014*/ 	.word	0xfffffffd
	.align		4
        /*0018*/ 	.word	0x00000000
	.align		4
        /*001c*/ 	.word	0xfffffffc


//--------------------- .text._Z13MatrixMulCudaPiS_S_ --------------------------
	.section	.text._Z13MatrixMulCudaPiS_S_,"ax",@progbits
	.align	128
        .global         _Z13MatrixMulCudaPiS_S_
        .type           _Z13MatrixMulCudaPiS_S_,@function
        .size           _Z13MatrixMulCudaPiS_S_,(.L_x_1 - _Z13MatrixMulCudaPiS_S_)
        .other          _Z13MatrixMulCudaPiS_S_,@"STO_CUDA_ENTRY STV_DEFAULT"
_Z13MatrixMulCudaPiS_S_:
.text._Z13MatrixMulCudaPiS_S_:
[----:B------:R-:W-:Y:S01]  /*0000*/  LDC R1, c[0x0][0x37c] ;  /* 0x0000df00ff017b82 */ /* 0x000fe20000000800 */
[----:B------:R-:W0:Y:S01]  /*0010*/  S2R R0, SR_CTAID.X ;  /* 0x0000000000007919 */ /* 0x000e220000002500 */
[----:B------:R-:W1:Y:S06]  /*0020*/  LDCU UR6, c[0x0][0x360] ;  /* 0x00006c00ff0677ac */ /* 0x000e6c0008000800 */
[----:B------:R-:W2:Y:S01]  /*0030*/  LDC.64 R6, c[0x0][0x388] ;  /* 0x0000e200ff067b82 */ /* 0x000ea20000000a00 */
[----:B------:R-:W0:Y:S01]  /*0040*/  S2R R3, SR_TID.X ;  /* 0x0000000000037919 */ /* 0x000e220000002100 */
[----:B------:R-:W3:Y:S01]  /*0050*/  LDCU UR7, c[0x0][0x364] ;  /* 0x00006c80ff0777ac */ /* 0x000ee20008000800 */
[----:B------:R-:W3:Y:S01]  /*0060*/  S2R R2, SR_CTAID.Y ;  /* 0x0000000000027919 */ /* 0x000ee20000002600 */
[----:B------:R-:W4:Y:S04]  /*0070*/  LDCU.64 UR4, c[0x0][0x358] ;  /* 0x00006b00ff0477ac */ /* 0x000f280008000a00 */
[----:B------:R-:W1:Y:S01]  /*0080*/  LDC R13, c[0x0][0x370] ;  /* 0x0000dc00ff0d7b82 */ /* 0x000e620000000800 */
[----:B------:R-:W3:Y:S07]  /*0090*/  S2R R9, SR_TID.Y ;  /* 0x0000000000097919 */ /* 0x000eee0000002200 */
[----:B------:R-:W5:Y:S01]  /*00a0*/  LDC.64 R4, c[0x0][0x380] ;  /* 0x0000e000ff047b82 */ /* 0x000f620000000a00 */
[----:B-1----:R-:W-:-:S02]  /*00b0*/  IMAD R13, R13, UR6, RZ ;  /* 0x000000060d0d7c24 */ /* 0x002fc4000f8e02ff */
[----:B0-----:R-:W-:-:S04]  /*00c0*/  IMAD R0, R0, UR6, R3 ;  /* 0x0000000600007c24 */ /* 0x001fc8000f8e0203 */
[----:B--2---:R-:W-:-:S04]  /*00d0*/  IMAD.WIDE R6, R0, 0x4, R6 ;  /* 0x0000000400067825 */ /* 0x004fc800078e0206 */
[----:B---3--:R-:W-:Y:S02]  /*00e0*/  IMAD R2, R2, UR7, R9 ;  /* 0x0000000702027c24 */ /* 0x008fe4000f8e0209 */
[C---:B------:R-:W-:Y:S02]  /*00f0*/  IMAD.WIDE R8, R13.reuse, 0x4, R6 ;  /* 0x000000040d087825 */ /* 0x040fe400078e0206 */
[----:B----4-:R-:W2:Y:S02]  /*0100*/  LDG.E R7, desc[UR4][R6.64] ;  /* 0x0000000406077981 */ /* 0x010ea4000c1e1900 */
[----:B------:R-:W-:Y:S02]  /*0110*/  IMAD R15, R2, R13, RZ ;  /* 0x0000000d020f7224 */ /* 0x000fe400078e02ff */
[----:B------:R-:W-:Y:S01]  /*0120*/  IMAD.WIDE R10, R13, 0x4, R8 ;  /* 0x000000040d0a7825 */ /* 0x000fe200078e0208 */
[----:B------:R-:W0:Y:S01]  /*0130*/  LDC.64 R2, c[0x0][0x390] ;  /* 0x0000e400ff027b82 */ /* 0x000e220000000a00 */
[----:B------:R-:W3:Y:S02]  /*0140*/  LDG.E R8, desc[UR4][R8.64] ;  /* 0x0000000408087981 */ /* 0x000ee4000c1e1900 */
[----:B-----5:R-:W-:-:S02]  /*0150*/  IMAD.WIDE R4, R15, 0x4, R4 ;  /* 0x000000040f047825 */ /* 0x020fc400078e0204 */
[----:B------:R-:W4:Y:S04]  /*0160*/  LDG.E R17, desc[UR4][R10.64] ;  /* 0x000000040a117981 */ /* 0x000f28000c1e1900 */
[----:B------:R-:W2:Y:S01]  /*0170*/  LDG.E R14, desc[UR4][R4.64] ;  /* 0x00000004040e7981 */ /* 0x000ea2000c1e1900 */
[----:B------:R-:W-:-:S03]  /*0180*/  IMAD.WIDE R12, R13, 0x4, R10 ;  /* 0x000000040d0c7825 */ /* 0x000fc600078e020a */
[----:B------:R-:W3:Y:S04]  /*0190*/  LDG.E R16, desc[UR4][R4.64+0x4] ;  /* 0x0000040404107981 */ /* 0x000ee8000c1e1900 */
[----:B------:R-:W4:Y:S04]  /*01a0*/  LDG.E R18, desc[UR4][R4.64+0x8] ;  /* 0x0000080404127981 */ /* 0x000f28000c1e1900 */
[----:B------:R-:W5:Y:S04]  /*01b0*/  LDG.E R20, desc[UR4][R4.64+0xc] ;  /* 0x00000c0404147981 */ /* 0x000f68000c1e1900 */
[----:B------:R-:W5:Y:S01]  /*01c0*/  LDG.E R12, desc[UR4][R12.64] ;  /* 0x000000040c0c7981 */ /* 0x000f62000c1e1900 */
[----:B------:R-:W-:-:S05]  /*01d0*/  IADD3 R15, PT, PT, R0, R15, RZ ;  /* 0x0000000f000f7210 */ /* 0x000fca0007ffe0ff */
[----:B0-----:R-:W-:-:S04]  /*01e0*/  IMAD.WIDE R2, R15, 0x4, R2 ;  /* 0x000000040f027825 */ /* 0x001fc800078e0202 */
[----:B--2---:R-:W-:-:S04]  /*01f0*/  IMAD R7, R14, R7, RZ ;  /* 0x000000070e077224 */ /* 0x004fc800078e02ff */
[----:B---3--:R-:W-:-:S04]  /*0200*/  IMAD R7, R16, R8, R7 ;  /* 0x0000000810077224 */ /* 0x008fc800078e0207 */
[----:B----4-:R-:W-:-:S04]  /*0210*/  IMAD R7, R18, R17, R7 ;  /* 0x0000001112077224 */ /* 0x010fc800078e0207 */
[----:B-----5:R-:W-:-:S05]  /*0220*/  IMAD R7, R20, R12, R7 ;  /* 0x0000000c14077224 */ /* 0x020fca00078e0207 */
[----:B------:R-:W-:Y:S01]  /*0230*/  STG.E desc[UR4][R2.64], R7 ;  /* 0x0000000702007986 */ /* 0x000fe2000c101904 */
[----:B------:R-:W-:Y:S05]  /*0240*/  EXIT ;  /* 0x000000000000794d */ /* 0x000fea0003800000 */
.L_x_0:
[----:B------:R-:W-:-:S00]  /*0250*/  BRA `(.L_x_0) ;  /* 0xfffffffc00fc7947 */ /* 0x000fc0000383ffff */
[----:B------:R-:W-:-:S00]  /*0260*/  NOP ;  /* 0x0000000000007918 */ /* 0x000fc00000000000 */
        /* <DEDUP_REMOVED lines=9> */
.L_x_1:


//--------------------- .nv.shared.reserved.0     --------------------------
	.section	.nv.shared.reserved.0,"aw",@nobits
	.weak		__nv_reservedSMEM_offset_0_alias
	.size		__nv_reservedSMEM_offset_0_alias, 0, 64
	.other		__nv_reservedSMEM_offset_0_alias,@"STO_CUDA_RESERVED_SHARED STV_DEFAULT"
__nv_reservedSMEM_offset_0_alias:
	.zero		0
	.zero		64


//--------------------- .nv.constant0._Z13MatrixMulCudaPiS_S_ --------------------------
	.section	.nv.constant0._Z13MatrixMulCudaPiS_S_,"a",@progbits
	.sectionflags	@""
	.align	4
.nv.constant0._Z13MatrixMulCudaPiS_S_:
	.zero		920


//--------------------- SYMBOLS --------------------------

	.type		.nv.reservedSmem.offset0,@object
	.size		.nv.reservedSmem.offset0,0x4
